//
// Generated by NVIDIA NVVM Compiler
//
// Compiler Build ID: CL-36424714
// Cuda compilation tools, release 13.0, V13.0.88
// Based on NVVM 20.0.0
//

.version 9.0
.target sm_100
.address_size 64

	// .globl	_Z13convolution1DPfS_ii
.const .align 4 .b8 d_filter[256];

.visible .entry _Z13convolution1DPfS_ii(
	.param .u64 .ptr .align 1 _Z13convolution1DPfS_ii_param_0,
	.param .u64 .ptr .align 1 _Z13convolution1DPfS_ii_param_1,
	.param .u32 _Z13convolution1DPfS_ii_param_2,
	.param .u32 _Z13convolution1DPfS_ii_param_3
)
{
	.reg .pred 	%p<56>;
	.reg .b32 	%r<43>;
	.reg .b32 	%f<96>;
	.reg .b64 	%rd<49>;

	ld.param.u64 	%rd6, [_Z13convolution1DPfS_ii_param_0];
	ld.param.u64 	%rd5, [_Z13convolution1DPfS_ii_param_1];
	ld.param.u32 	%r28, [_Z13convolution1DPfS_ii_param_2];
	ld.param.u32 	%r29, [_Z13convolution1DPfS_ii_param_3];
	cvta.to.global.u64 	%rd1, %rd6;
	mov.u32 	%r30, %ctaid.x;
	mov.u32 	%r31, %ntid.x;
	mov.u32 	%r32, %tid.x;
	mad.lo.s32 	%r1, %r30, %r31, %r32;
	setp.ge.s32 	%p1, %r1, %r28;
	@%p1 bra 	$L__BB0_43;
	setp.lt.s32 	%p2, %r29, 1;
	mov.f32 	%f75, 0f00000000;
	@%p2 bra 	$L__BB0_42;
	shr.u32 	%r34, %r29, 31;
	add.s32 	%r35, %r29, %r34;
	shr.s32 	%r36, %r35, 1;
	sub.s32 	%r2, %r1, %r36;
	and.b32  	%r3, %r29, 7;
	setp.lt.u32 	%p3, %r29, 8;
	mov.f32 	%f75, 0f00000000;
	mov.b32 	%r41, 0;
	@%p3 bra 	$L__BB0_21;
	and.b32  	%r41, %r29, 2147483640;
	mov.f32 	%f75, 0f00000000;
	mov.b32 	%r39, 0;
	mov.u64 	%rd8, d_filter;
$L__BB0_4:
	.pragma "nounroll";
	add.s32 	%r6, %r2, %r39;
	setp.lt.s32 	%p4, %r6, 0;
	setp.ge.s32 	%p5, %r6, %r28;
	mul.wide.u32 	%rd7, %r39, 4;
	add.s64 	%rd2, %rd8, %rd7;
	or.pred  	%p6, %p4, %p5;
	@%p6 bra 	$L__BB0_6;
	mul.wide.u32 	%rd9, %r6, 4;
	add.s64 	%rd10, %rd1, %rd9;
	ld.global.f32 	%f42, [%rd10];
	ld.const.f32 	%f43, [%rd2];
	fma.rn.f32 	%f75, %f42, %f43, %f75;
$L__BB0_6:
	add.s32 	%r7, %r6, 1;
	setp.lt.s32 	%p7, %r7, 0;
	setp.ge.s32 	%p8, %r7, %r28;
	or.pred  	%p9, %p7, %p8;
	@%p9 bra 	$L__BB0_8;
	mul.wide.u32 	%rd11, %r7, 4;
	add.s64 	%rd12, %rd1, %rd11;
	ld.global.f32 	%f44, [%rd12];
	ld.const.f32 	%f45, [%rd2+4];
	fma.rn.f32 	%f75, %f44, %f45, %f75;
$L__BB0_8:
	add.s32 	%r8, %r6, 2;
	setp.lt.s32 	%p10, %r8, 0;
	setp.ge.s32 	%p11, %r8, %r28;
	or.pred  	%p12, %p10, %p11;
	@%p12 bra 	$L__BB0_10;
	mul.wide.u32 	%rd13, %r8, 4;
	add.s64 	%rd14, %rd1, %rd13;
	ld.global.f32 	%f46, [%rd14];
	ld.const.f32 	%f47, [%rd2+8];
	fma.rn.f32 	%f75, %f46, %f47, %f75;
$L__BB0_10:
	add.s32 	%r9, %r6, 3;
	setp.lt.s32 	%p13, %r9, 0;
	setp.ge.s32 	%p14, %r9, %r28;
	or.pred  	%p15, %p13, %p14;
	@%p15 bra 	$L__BB0_12;
	mul.wide.u32 	%rd15, %r9, 4;
	add.s64 	%rd16, %rd1, %rd15;
	ld.global.f32 	%f48, [%rd16];
	ld.const.f32 	%f49, [%rd2+12];
	fma.rn.f32 	%f75, %f48, %f49, %f75;
$L__BB0_12:
	add.s32 	%r10, %r6, 4;
	setp.lt.s32 	%p16, %r10, 0;
	setp.ge.s32 	%p17, %r10, %r28;
	or.pred  	%p18, %p16, %p17;
	@%p18 bra 	$L__BB0_14;
	mul.wide.u32 	%rd17, %r10, 4;
	add.s64 	%rd18, %rd1, %rd17;
	ld.global.f32 	%f50, [%rd18];
	ld.const.f32 	%f51, [%rd2+16];
	fma.rn.f32 	%f75, %f50, %f51, %f75;
$L__BB0_14:
	add.s32 	%r11, %r6, 5;
	setp.lt.s32 	%p19, %r11, 0;
	setp.ge.s32 	%p20, %r11, %r28;
	or.pred  	%p21, %p19, %p20;
	@%p21 bra 	$L__BB0_16;
	mul.wide.u32 	%rd19, %r11, 4;
	add.s64 	%rd20, %rd1, %rd19;
	ld.global.f32 	%f52, [%rd20];
	ld.const.f32 	%f53, [%rd2+20];
	fma.rn.f32 	%f75, %f52, %f53, %f75;
$L__BB0_16:
	add.s32 	%r12, %r6, 6;
	setp.lt.s32 	%p22, %r12, 0;
	setp.ge.s32 	%p23, %r12, %r28;
	or.pred  	%p24, %p22, %p23;
	@%p24 bra 	$L__BB0_18;
	mul.wide.u32 	%rd21, %r12, 4;
	add.s64 	%rd22, %rd1, %rd21;
	ld.global.f32 	%f54, [%rd22];
	ld.const.f32 	%f55, [%rd2+24];
	fma.rn.f32 	%f75, %f54, %f55, %f75;
$L__BB0_18:
	add.s32 	%r13, %r6, 7;
	setp.lt.s32 	%p25, %r13, 0;
	setp.ge.s32 	%p26, %r13, %r28;
	or.pred  	%p27, %p25, %p26;
	@%p27 bra 	$L__BB0_20;
	mul.wide.u32 	%rd23, %r13, 4;
	add.s64 	%rd24, %rd1, %rd23;
	ld.global.f32 	%f56, [%rd24];
	ld.const.f32 	%f57, [%rd2+28];
	fma.rn.f32 	%f75, %f56, %f57, %f75;
$L__BB0_20:
	add.s32 	%r39, %r39, 8;
	setp.ne.s32 	%p28, %r39, %r41;
	@%p28 bra 	$L__BB0_4;
$L__BB0_21:
	setp.eq.s32 	%p29, %r3, 0;
	@%p29 bra 	$L__BB0_42;
	and.b32  	%r16, %r29, 3;
	setp.lt.u32 	%p30, %r3, 4;
	@%p30 bra 	$L__BB0_32;
	add.s32 	%r17, %r2, %r41;
	setp.lt.s32 	%p31, %r17, 0;
	setp.ge.s32 	%p32, %r17, %r28;
	mul.wide.u32 	%rd25, %r41, 4;
	mov.u64 	%rd26, d_filter;
	add.s64 	%rd3, %rd26, %rd25;
	or.pred  	%p33, %p31, %p32;
	@%p33 bra 	$L__BB0_25;
	mul.wide.u32 	%rd27, %r17, 4;
	add.s64 	%rd28, %rd1, %rd27;
	ld.global.f32 	%f59, [%rd28];
	ld.const.f32 	%f60, [%rd3];
	fma.rn.f32 	%f75, %f59, %f60, %f75;
$L__BB0_25:
	add.s32 	%r18, %r17, 1;
	setp.lt.s32 	%p34, %r18, 0;
	setp.ge.s32 	%p35, %r18, %r28;
	or.pred  	%p36, %p34, %p35;
	@%p36 bra 	$L__BB0_27;
	mul.wide.u32 	%rd29, %r18, 4;
	add.s64 	%rd30, %rd1, %rd29;
	ld.global.f32 	%f61, [%rd30];
	ld.const.f32 	%f62, [%rd3+4];
	fma.rn.f32 	%f75, %f61, %f62, %f75;
$L__BB0_27:
	add.s32 	%r19, %r17, 2;
	setp.lt.s32 	%p37, %r19, 0;
	setp.ge.s32 	%p38, %r19, %r28;
	or.pred  	%p39, %p37, %p38;
	@%p39 bra 	$L__BB0_29;
	mul.wide.u32 	%rd31, %r19, 4;
	add.s64 	%rd32, %rd1, %rd31;
	ld.global.f32 	%f63, [%rd32];
	ld.const.f32 	%f64, [%rd3+8];
	fma.rn.f32 	%f75, %f63, %f64, %f75;
$L__BB0_29:
	add.s32 	%r20, %r17, 3;
	setp.lt.s32 	%p40, %r20, 0;
	setp.ge.s32 	%p41, %r20, %r28;
	or.pred  	%p42, %p40, %p41;
	@%p42 bra 	$L__BB0_31;
	mul.wide.u32 	%rd33, %r20, 4;
	add.s64 	%rd34, %rd1, %rd33;
	ld.global.f32 	%f65, [%rd34];
	ld.const.f32 	%f66, [%rd3+12];
	fma.rn.f32 	%f75, %f65, %f66, %f75;
$L__BB0_31:
	add.s32 	%r41, %r41, 4;
$L__BB0_32:
	setp.eq.s32 	%p43, %r16, 0;
	@%p43 bra 	$L__BB0_42;
	setp.eq.s32 	%p44, %r16, 1;
	@%p44 bra 	$L__BB0_39;
	add.s32 	%r23, %r2, %r41;
	setp.lt.s32 	%p45, %r23, 0;
	setp.ge.s32 	%p46, %r23, %r28;
	mul.wide.u32 	%rd35, %r41, 4;
	mov.u64 	%rd36, d_filter;
	add.s64 	%rd4, %rd36, %rd35;
	or.pred  	%p47, %p45, %p46;
	@%p47 bra 	$L__BB0_36;
	mul.wide.u32 	%rd37, %r23, 4;
	add.s64 	%rd38, %rd1, %rd37;
	ld.global.f32 	%f68, [%rd38];
	ld.const.f32 	%f69, [%rd4];
	fma.rn.f32 	%f75, %f68, %f69, %f75;
$L__BB0_36:
	add.s32 	%r24, %r23, 1;
	setp.lt.s32 	%p48, %r24, 0;
	setp.ge.s32 	%p49, %r24, %r28;
	or.pred  	%p50, %p48, %p49;
	@%p50 bra 	$L__BB0_38;
	mul.wide.u32 	%rd39, %r24, 4;
	add.s64 	%rd40, %rd1, %rd39;
	ld.global.f32 	%f70, [%rd40];
	ld.const.f32 	%f71, [%rd4+4];
	fma.rn.f32 	%f75, %f70, %f71, %f75;
$L__BB0_38:
	add.s32 	%r41, %r41, 2;
$L__BB0_39:
	and.b32  	%r38, %r29, 1;
	setp.eq.b32 	%p51, %r38, 1;
	not.pred 	%p52, %p51;
	@%p52 bra 	$L__BB0_42;
	add.s32 	%r27, %r2, %r41;
	setp.lt.s32 	%p53, %r27, 0;
	setp.ge.s32 	%p54, %r27, %r28;
	or.pred  	%p55, %p53, %p54;
	@%p55 bra 	$L__BB0_42;
	mul.wide.u32 	%rd41, %r27, 4;
	add.s64 	%rd42, %rd1, %rd41;
	ld.global.f32 	%f72, [%rd42];
	mul.wide.u32 	%rd43, %r41, 4;
	mov.u64 	%rd44, d_filter;
	add.s64 	%rd45, %rd44, %rd43;
	ld.const.f32 	%f73, [%rd45];
	fma.rn.f32 	%f75, %f72, %f73, %f75;
$L__BB0_42:
	cvta.to.global.u64 	%rd46, %rd5;
	mul.wide.s32 	%rd47, %r1, 4;
	add.s64 	%rd48, %rd46, %rd47;
	st.global.f32 	[%rd48], %f75;
$L__BB0_43:
	ret;

}


// ===== COMPILED SASS (sm_100) =====

	.target	sm_100

	.elftype	@"ET_EXEC"


//--------------------- .note.nv.tkinfo           --------------------------
	.section	.note.nv.tkinfo,"",@"SHT_NOTE"
	.sectionflags	@"SHF_NOTE_NV_TKINFO"
	.tkinfo
        /*0018*/ 	.word	0x00000002
        /*0030*/ 	.string	""
        /*0030*/ 	.string	"ptxas"
        /*0030*/ 	.string	"Cuda compilation tools, release 13.0, V13.0.88"
        /*0030*/ 	.string	"Build cuda_13.0.r13.0/compiler.36424714_0"
        /*0030*/ 	.string	"-arch sm_100 -m 64 "



//--------------------- .note.nv.cuinfo           --------------------------
	.section	.note.nv.cuinfo,"",@"SHT_NOTE"
	.sectionflags	@"SHF_NOTE_NV_CUINFO"
        /*0018*/ 	.short	0x0002
        /*001a*/ 	.short	0x0064
        /*001c*/ 	.short	0x0082
	.zero		2


//--------------------- .nv.info                  --------------------------
	.section	.nv.info,"",@"SHT_CUDA_INFO"
	.align	4


	//----- nvinfo : EIATTR_REGCOUNT
	.align		4
        /*0000*/ 	.byte	0x04, 0x2f
        /*0002*/ 	.short	(.L_2 - .L_1)
	.align		4
.L_1:
        /*0004*/ 	.word	index@(_Z13convolution1DPfS_ii)
        /*0008*/ 	.word	0x00000020


	//----- nvinfo : EIATTR_FRAME_SIZE
	.align		4
.L_2:
        /*000c*/ 	.byte	0x04, 0x11
        /*000e*/ 	.short	(.L_4 - .L_3)
	.align		4
.L_3:
        /*0010*/ 	.word	index@(_Z13convolution1DPfS_ii)
        /*0014*/ 	.word	0x00000000


	//----- nvinfo : EIATTR_MIN_STACK_SIZE
	.align		4
.L_4:
        /*0018*/ 	.byte	0x04, 0x12
        /*001a*/ 	.short	(.L_6 - .L_5)
	.align		4
.L_5:
        /*001c*/ 	.word	index@(_Z13convolution1DPfS_ii)
        /*0020*/ 	.word	0x00000000
.L_6:


//--------------------- .nv.compat                --------------------------
	.section	.nv.compat,"",@"SHT_CUDA_COMPAT_INFO"
	.align	4
        /*0000*/ 	.byte	0x02, 0x09, 0x00, 0x00, 0x02, 0x02, 0x01, 0x00, 0x02, 0x05, 0x05, 0x00, 0x03, 0x07, 0x01, 0x01
        /*0010*/ 	.byte	0x02, 0x03, 0x00, 0x00, 0x02, 0x06, 0x01, 0x00, 0x04, 0x0b, 0x08, 0x00, 0x09, 0x00, 0x00, 0x00
        /*0020*/ 	.byte	0x00, 0x00, 0x00, 0x00


//--------------------- .nv.info._Z13convolution1DPfS_ii --------------------------
	.section	.nv.info._Z13convolution1DPfS_ii,"",@"SHT_CUDA_INFO"
	.sectionflags	@""
	.align	4


	//----- nvinfo : EIATTR_CUDA_API_VERSION
	.align		4
        /*0000*/ 	.byte	0x04, 0x37
        /*0002*/ 	.short	(.L_8 - .L_7)
.L_7:
        /*0004*/ 	.word	0x00000082


	//----- nvinfo : EIATTR_KPARAM_INFO
	.align		4
.L_8:
        /*0008*/ 	.byte	0x04, 0x17
        /*000a*/ 	.short	(.L_10 - .L_9)
.L_9:
        /*000c*/ 	.word	0x00000000
        /*0010*/ 	.short	0x0003
        /*0012*/ 	.short	0x0014
        /*0014*/ 	.byte	0x00, 0xf0, 0x11, 0x00


	//----- nvinfo : EIATTR_KPARAM_INFO
	.align		4
.L_10:
        /*0018*/ 	.byte	0x04, 0x17
        /*001a*/ 	.short	(.L_12 - .L_11)
.L_11:
        /*001c*/ 	.word	0x00000000
        /*0020*/ 	.short	0x0002
        /*0022*/ 	.short	0x0010
        /*0024*/ 	.byte	0x00, 0xf0, 0x11, 0x00


	//----- nvinfo : EIATTR_KPARAM_INFO
	.align		4
.L_12:
        /*0028*/ 	.byte	0x04, 0x17
        /*002a*/ 	.short	(.L_14 - .L_13)
.L_13:
        /*002c*/ 	.word	0x00000000
        /*0030*/ 	.short	0x0001
        /*0032*/ 	.short	0x0008
        /*0034*/ 	.byte	0x00, 0xf5, 0x21, 0x00


	//----- nvinfo : EIATTR_KPARAM_INFO
	.align		4
.L_14:
        /*0038*/ 	.byte	0x04, 0x17
        /*003a*/ 	.short	(.L_16 - .L_15)
.L_15:
        /*003c*/ 	.word	0x00000000
        /*0040*/ 	.short	0x0000
        /*0042*/ 	.short	0x0000
        /*0044*/ 	.byte	0x00, 0xf5, 0x21, 0x00


	//----- nvinfo : EIATTR_SPARSE_MMA_MASK
	.align		4
.L_16:
        /*0048*/ 	.byte	0x03, 0x50
        /*004a*/ 	.short	0x0000


	//----- nvinfo : EIATTR_MAXREG_COUNT
	.align		4
        /*004c*/ 	.byte	0x03, 0x1b
        /*004e*/ 	.short	0x00ff


	//----- nvinfo : EIATTR_MERCURY_ISA_VERSION
	.align		4
        /*0050*/ 	.byte	0x03, 0x5f
        /*0052*/ 	.short	0x0101


	//----- nvinfo : EIATTR_VRC_CTA_INIT_COUNT
	.align		4
        /*0054*/ 	.byte	0x02, 0x4a
	.zero		1
	.zero		1


	//----- nvinfo : EIATTR_EXIT_INSTR_OFFSETS
	.align		4
        /*0058*/ 	.byte	0x04, 0x1c
        /*005a*/ 	.short	(.L_18 - .L_17)


	//   ....[0]....
.L_17:
        /*005c*/ 	.word	0x00000070


	//   ....[1]....
        /*0060*/ 	.word	0x00000ae0


	//----- nvinfo : EIATTR_CRS_STACK_SIZE
	.align		4
.L_18:
        /*0064*/ 	.byte	0x04, 0x1e
        /*0066*/ 	.short	(.L_20 - .L_19)
.L_19:
        /*0068*/ 	.word	0x00000000


	//----- nvinfo : EIATTR_CBANK_PARAM_SIZE
	.align		4
.L_20:
        /*006c*/ 	.byte	0x03, 0x19
        /*006e*/ 	.short	0x0018


	//----- nvinfo : EIATTR_PARAM_CBANK
	.align		4
        /*0070*/ 	.byte	0x04, 0x0a
        /*0072*/ 	.short	(.L_22 - .L_21)
	.align		4
.L_21:
        /*0074*/ 	.word	index@(.nv.constant0._Z13convolution1DPfS_ii)
        /*0078*/ 	.short	0x0380
        /*007a*/ 	.short	0x0018


	//----- nvinfo : EIATTR_SW_WAR
	.align		4
.L_22:
        /*007c*/ 	.byte	0x04, 0x36
        /*007e*/ 	.short	(.L_24 - .L_23)
.L_23:
        /*0080*/ 	.word	0x00000008
.L_24:


//--------------------- .nv.callgraph             --------------------------
	.section	.nv.callgraph,"",@"SHT_CUDA_CALLGRAPH"
	.align	4
	.sectionentsize	8
	.align		4
        /*0000*/ 	.word	0x00000000
	.align		4
        /*0004*/ 	.word	0xffffffff
	.align		4
        /*0008*/ 	.word	0x00000000
	.align		4
        /*000c*/ 	.word	0xfffffffe
	.align		4
        /*0010*/ 	.word	0x00000000
	.align		4
        /*0014*/ 	.word	0xfffffffd
	.align		4
        /*0018*/ 	.word	0x00000000
	.align		4
        /*001c*/ 	.word	0xfffffffc


//--------------------- .nv.constant3             --------------------------
	.section	.nv.constant3,"a",@progbits
	.align	4
.nv.constant3:
	.type		d_filter,@object
	.size		d_filter,(.L_0 - d_filter)
d_filter:
	.zero		256
.L_0:


//--------------------- .text._Z13convolution1DPfS_ii --------------------------
	.section	.text._Z13convolution1DPfS_ii,"ax",@progbits
	.align	128
        .global         _Z13convolution1DPfS_ii
        .type           _Z13convolution1DPfS_ii,@function
        .size           _Z13convolution1DPfS_ii,(.L_x_7 - _Z13convolution1DPfS_ii)
        .other          _Z13convolution1DPfS_ii,@"STO_CUDA_ENTRY STV_DEFAULT"
_Z13convolution1DPfS_ii:
.text._Z13convolution1DPfS_ii:
[----:B------:R-:W-:Y:S01]  /*0000*/  LDC R1, c[0x0][0x37c] ;  /* 0x0000df00ff017b82 */ /* 0x000fe20000000800 */
[----:B------:R-:W0:Y:S07]  /*0010*/  S2R R3, SR_TID.X ;  /* 0x0000000000037919 */ /* 0x000e2e0000002100 */
[----:B------:R-:W0:Y:S01]  /*0020*/  S2UR UR4, SR_CTAID.X ;  /* 0x00000000000479c3 */ /* 0x000e220000002500 */
[----:B------:R-:W1:Y:S07]  /*0030*/  LDCU UR5, c[0x0][0x390] ;  /* 0x00007200ff0577ac */ /* 0x000e6e0008000800 */
[----:B------:R-:W0:Y:S02]  /*0040*/  LDC R2, c[0x0][0x360] ;  /* 0x0000d800ff027b82 */ /* 0x000e240000000800 */
[----:B0-----:R-:W-:-:S05]  /*0050*/  IMAD R2, R2, UR4, R3 ;  /* 0x0000000402027c24 */ /* 0x001fca000f8e0203 */
[----:B-1----:R-:W-:-:S13]  /*0060*/  ISETP.GE.AND P0, PT, R2, UR5, PT ;  /* 0x0000000502007c0c */ /* 0x002fda000bf06270 */
[----:B------:R-:W-:Y:S05]  /*0070*/  @P0 EXIT ;  /* 0x000000000000094d */ /* 0x000fea0003800000 */
[----:B------:R-:W0:Y:S01]  /*0080*/  LDCU UR6, c[0x0][0x394] ;  /* 0x00007280ff0677ac */ /* 0x000e220008000800 */
[----:B------:R-:W-:Y:S01]  /*0090*/  HFMA2 R0, -RZ, RZ, 0, 0 ;  /* 0x00000000ff007431 */ /* 0x000fe200000001ff */
[----:B------:R-:W1:Y:S01]  /*00a0*/  LDCU.64 UR8, c[0x0][0x358] ;  /* 0x00006b00ff0877ac */ /* 0x000e620008000a00 */
[----:B0-----:R-:W-:-:S09]  /*00b0*/  UISETP.GE.AND UP0, UPT, UR6, 0x1, UPT ;  /* 0x000000010600788c */ /* 0x001fd2000bf06270 */
[----:B-1----:R-:W-:Y:S05]  /*00c0*/  BRA.U !UP0, `(.L_x_0) ;  /* 0x0000000908787547 */ /* 0x002fea000b800000 */
[----:B------:R-:W-:Y:S01]  /*00d0*/  UISETP.GE.U32.AND UP0, UPT, UR6, 0x8, UPT ;  /* 0x000000080600788c */ /* 0x000fe2000bf06070 */
[----:B------:R-:W-:Y:S01]  /*00e0*/  MOV R0, RZ ;  /* 0x000000ff00007202 */ /* 0x000fe20000000f00 */
[----:B------:R-:W-:Y:S01]  /*00f0*/  ULEA.HI UR4, UR6, UR6, URZ, 0x1 ;  /* 0x0000000606047291 */ /* 0x000fe2000f8f08ff */
[----:B------:R-:W-:Y:S01]  /*0100*/  IMAD.MOV.U32 R3, RZ, RZ, RZ ;  /* 0x000000ffff037224 */ /* 0x000fe200078e00ff */
[----:B------:R-:W-:Y:S02]  /*0110*/  ULOP3.LUT UR7, UR6, 0x7, URZ, 0xc0, !UPT ;  /* 0x0000000706077892 */ /* 0x000fe4000f8ec0ff */
[----:B------:R-:W-:Y:S02]  /*0120*/  USHF.R.S32.HI UR4, URZ, 0x1, UR4 ;  /* 0x00000001ff047899 */ /* 0x000fe40008011404 */
[----:B------:R-:W-:-:S04]  /*0130*/  UISETP.NE.AND UP1, UPT, UR7, URZ, UPT ;  /* 0x000000ff0700728c */ /* 0x000fc8000bf25270 */
[----:B------:R-:W-:Y:S01]  /*0140*/  IADD3 R4, PT, PT, R2, -UR4, RZ ;  /* 0x8000000402047c10 */ /* 0x000fe2000fffe0ff */
[----:B------:R-:W-:Y:S06]  /*0150*/  BRA.U !UP0, `(.L_x_1) ;  /* 0x0000000508247547 */ /* 0x000fec000b800000 */
[----:B------:R-:W-:Y:S01]  /*0160*/  ULOP3.LUT UR4, UR6, 0x7ffffff8, URZ, 0xc0, !UPT ;  /* 0x7ffffff806047892 */ /* 0x000fe2000f8ec0ff */
[----:B------:R-:W-:Y:S01]  /*0170*/  IMAD.MOV.U32 R0, RZ, RZ, RZ ;  /* 0x000000ffff007224 */ /* 0x000fe200078e00ff */
[----:B------:R-:W-:Y:S01]  /*0180*/  MOV R7, RZ ;  /* 0x000000ff00077202 */ /* 0x000fe20000000f00 */
[----:B------:R-:W0:Y:S03]  /*0190*/  LDCU UR5, c[0x0][0x390] ;  /* 0x00007200ff0577ac */ /* 0x000e260008000800 */
[----:B------:R-:W-:-:S07]  /*01a0*/  IMAD.U32 R3, RZ, RZ, UR4 ;  /* 0x00000004ff037e24 */ /* 0x000fce000f8e00ff */
.L_x_2:
[----:B------:R-:W-:-:S04]  /*01b0*/  IADD3 R25, PT, PT, R4, R7, RZ ;  /* 0x0000000704197210 */ /* 0x000fc80007ffe0ff */
[----:B0-----:R-:W-:-:S04]  /*01c0*/  ISETP.GE.AND P6, PT, R25, UR5, PT ;  /* 0x0000000519007c0c */ /* 0x001fc8000bfc6270 */
[----:B------:R-:W-:-:S13]  /*01d0*/  ISETP.LT.OR P6, PT, R25, RZ, P6 ;  /* 0x000000ff1900720c */ /* 0x000fda00037c1670 */
[----:B------:R-:W0:Y:S02]  /*01e0*/  @!P6 LDC.64 R8, c[0x0][0x380] ;  /* 0x0000e000ff08eb82 */ /* 0x000e240000000a00 */
[----:B0-----:R-:W-:-:S05]  /*01f0*/  @!P6 IMAD.WIDE.U32 R8, R25, 0x4, R8 ;  /* 0x000000041908e825 */ /* 0x001fca00078e0008 */
[----:B------:R0:W2:Y:S01]  /*0200*/  @!P6 LDG.E R11, desc[UR8][R8.64] ;  /* 0x00000008080be981 */ /* 0x0000a2000c1e1900 */
[----:B------:R-:W-:Y:S01]  /*0210*/  VIADD R15, R25, 0x1 ;  /* 0x00000001190f7836 */ /* 0x000fe20000000000 */
[----:B------:R-:W-:Y:S01]  /*0220*/  SHF.L.U32 R5, R7, 0x2, RZ ;  /* 0x0000000207057819 */ /* 0x000fe200000006ff */
[C---:B------:R-:W-:Y:S01]  /*0230*/  VIADD R29, R25.reuse, 0x2 ;  /* 0x00000002191d7836 */ /* 0x040fe20000000000 */
[C---:B------:R-:W-:Y:S01]  /*0240*/  IADD3 R27, PT, PT, R25.reuse, 0x3, RZ ;  /* 0x00000003191b7810 */ /* 0x040fe20007ffe0ff */
[----:B------:R-:W-:Y:S01]  /*0250*/  VIADD R6, R25, 0x4 ;  /* 0x0000000419067836 */ /* 0x000fe20000000000 */
[----:B------:R-:W-:Y:S01]  /*0260*/  ISETP.GE.AND P0, PT, R15, UR5, PT ;  /* 0x000000050f007c0c */ /* 0x000fe2000bf06270 */
[----:B------:R-:W2:Y:S01]  /*0270*/  @!P6 LDC R10, c[0x3][R5] ;  /* 0x00c00000050aeb82 */ /* 0x000ea20000000800 */
[----:B------:R-:W-:Y:S02]  /*0280*/  ISETP.GE.AND P1, PT, R29, UR5, PT ;  /* 0x000000051d007c0c */ /* 0x000fe4000bf26270 */
[----:B------:R-:W-:Y:S01]  /*0290*/  ISETP.LT.OR P0, PT, R15, RZ, P0 ;  /* 0x000000ff0f00720c */ /* 0x000fe20000701670 */
[----:B0-----:R-:W-:Y:S01]  /*02a0*/  VIADD R9, R25, 0x6 ;  /* 0x0000000619097836 */ /* 0x001fe20000000000 */
[----:B------:R-:W-:-:S02]  /*02b0*/  ISETP.GE.AND P2, PT, R27, UR5, PT ;  /* 0x000000051b007c0c */ /* 0x000fc4000bf46270 */
[----:B------:R-:W-:Y:S02]  /*02c0*/  ISETP.LT.OR P1, PT, R29, RZ, P1 ;  /* 0x000000ff1d00720c */ /* 0x000fe40000f21670 */
[----:B------:R-:W-:Y:S02]  /*02d0*/  IADD3 R8, PT, PT, R25, 0x5, RZ ;  /* 0x0000000519087810 */ /* 0x000fe40007ffe0ff */
[----:B------:R-:W-:Y:S02]  /*02e0*/  ISETP.GE.AND P3, PT, R6, UR5, PT ;  /* 0x0000000506007c0c */ /* 0x000fe4000bf66270 */
[----:B------:R-:W-:Y:S02]  /*02f0*/  ISETP.LT.OR P2, PT, R27, RZ, P2 ;  /* 0x000000ff1b00720c */ /* 0x000fe40001741670 */
[----:B------:R-:W-:Y:S01]  /*0300*/  ISETP.GE.AND P5, PT, R8, UR5, PT ;  /* 0x0000000508007c0c */ /* 0x000fe2000bfa6270 */
[----:B------:R-:W0:Y:S01]  /*0310*/  @!P0 LDC.64 R22, c[0x0][0x380] ;  /* 0x0000e000ff168b82 */ /* 0x000e220000000a00 */
[----:B------:R-:W-:-:S02]  /*0320*/  ISETP.LT.OR P3, PT, R6, RZ, P3 ;  /* 0x000000ff0600720c */ /* 0x000fc40001f61670 */
[----:B------:R-:W-:Y:S02]  /*0330*/  IADD3 R25, PT, PT, R25, 0x7, RZ ;  /* 0x0000000719197810 */ /* 0x000fe40007ffe0ff */
[C---:B------:R-:W-:Y:S02]  /*0340*/  ISETP.GE.AND P4, PT, R9.reuse, UR5, PT ;  /* 0x0000000509007c0c */ /* 0x040fe4000bf86270 */
[----:B------:R-:W-:Y:S01]  /*0350*/  ISETP.LT.OR P5, PT, R8, RZ, P5 ;  /* 0x000000ff0800720c */ /* 0x000fe20002fa1670 */
[----:B------:R-:W1:Y:S01]  /*0360*/  @!P1 LDC.64 R20, c[0x0][0x380] ;  /* 0x0000e000ff149b82 */ /* 0x000e620000000a00 */
[----:B------:R-:W-:-:S07]  /*0370*/  ISETP.LT.OR P4, PT, R9, RZ, P4 ;  /* 0x000000ff0900720c */ /* 0x000fce0002781670 */
[----:B------:R-:W3:Y:S08]  /*0380*/  @!P2 LDC.64 R18, c[0x0][0x380] ;  /* 0x0000e000ff12ab82 */ /* 0x000ef00000000a00 */
[----:B------:R-:W4:Y:S01]  /*0390*/  @!P5 LDC.64 R12, c[0x0][0x380] ;  /* 0x0000e000ff0cdb82 */ /* 0x000f220000000a00 */
[----:B0-----:R-:W-:-:S06]  /*03a0*/  @!P0 IMAD.WIDE.U32 R22, R15, 0x4, R22 ;  /* 0x000000040f168825 */ /* 0x001fcc00078e0016 */
[----:B------:R-:W5:Y:S01]  /*03b0*/  @!P0 LDG.E R23, desc[UR8][R22.64] ;  /* 0x0000000816178981 */ /* 0x000f62000c1e1900 */
[----:B------:R-:W0:Y:S01]  /*03c0*/  @!P4 LDC.64 R16, c[0x0][0x380] ;  /* 0x0000e000ff10cb82 */ /* 0x000e220000000a00 */
[----:B-1----:R-:W-:-:S06]  /*03d0*/  @!P1 IMAD.WIDE.U32 R20, R29, 0x4, R20 ;  /* 0x000000041d149825 */ /* 0x002fcc00078e0014 */
[----:B------:R-:W5:Y:S01]  /*03e0*/  @!P1 LDG.E R21, desc[UR8][R20.64] ;  /* 0x0000000814159981 */ /* 0x000f62000c1e1900 */
[----:B---3--:R-:W-:-:S06]  /*03f0*/  @!P2 IMAD.WIDE.U32 R18, R27, 0x4, R18 ;  /* 0x000000041b12a825 */ /* 0x008fcc00078e0012 */
[----:B------:R1:W3:Y:S01]  /*0400*/  @!P2 LDG.E R19, desc[UR8][R18.64] ;  /* 0x000000081213a981 */ /* 0x0002e2000c1e1900 */
[----:B----4-:R-:W-:-:S06]  /*0410*/  @!P5 IMAD.WIDE.U32 R12, R8, 0x4, R12 ;  /* 0x00000004080cd825 */ /* 0x010fcc00078e000c */
[----:B------:R-:W4:Y:S01]  /*0420*/  @!P5 LDG.E R13, desc[UR8][R12.64] ;  /* 0x000000080c0dd981 */ /* 0x000f22000c1e1900 */
[----:B0-----:R-:W-:-:S06]  /*0430*/  @!P4 IMAD.WIDE.U32 R16, R9, 0x4, R16 ;  /* 0x000000040910c825 */ /* 0x001fcc00078e0010 */
[----:B------:R-:W4:Y:S01]  /*0440*/  @!P4 LDG.E R17, desc[UR8][R16.64] ;  /* 0x000000081011c981 */ /* 0x000f22000c1e1900 */
[----:B--2---:R-:W-:Y:S01]  /*0450*/  @!P6 FFMA R0, R11, R10, R0 ;  /* 0x0000000a0b00e223 */ /* 0x004fe20000000000 */
[C---:B------:R-:W-:Y:S01]  /*0460*/  ISETP.GE.AND P6, PT, R25.reuse, UR5, PT ;  /* 0x0000000519007c0c */ /* 0x040fe2000bfc6270 */
[----:B------:R-:W0:Y:S03]  /*0470*/  @!P3 LDC.64 R10, c[0x0][0x380] ;  /* 0x0000e000ff0abb82 */ /* 0x000e260000000a00 */
[----:B------:R-:W-:-:S13]  /*0480*/  ISETP.LT.OR P6, PT, R25, RZ, P6 ;  /* 0x000000ff1900720c */ /* 0x000fda00037c1670 */
[----:B------:R-:W2:Y:S01]  /*0490*/  @!P6 LDC.64 R14, c[0x0][0x380] ;  /* 0x0000e000ff0eeb82 */ /* 0x000ea20000000a00 */
[----:B0-----:R-:W-:-:S06]  /*04a0*/  @!P3 IMAD.WIDE.U32 R10, R6, 0x4, R10 ;  /* 0x00000004060ab825 */ /* 0x001fcc00078e000a */
[----:B------:R0:W4:Y:S01]  /*04b0*/  @!P3 LDG.E R11, desc[UR8][R10.64] ;  /* 0x000000080a0bb981 */ /* 0x000122000c1e1900 */
[----:B--2---:R-:W-:-:S06]  /*04c0*/  @!P6 IMAD.WIDE.U32 R14, R25, 0x4, R14 ;  /* 0x00000004190ee825 */ /* 0x004fcc00078e000e */
[----:B------:R-:W2:Y:S01]  /*04d0*/  @!P6 LDG.E R15, desc[UR8][R14.64] ;  /* 0x000000080e0fe981 */ /* 0x000ea2000c1e1900 */
[----:B------:R-:W5:Y:S08]  /*04e0*/  @!P0 LDC R6, c[0x3][R5+0x4] ;  /* 0x00c0010005068b82 */ /* 0x000f700000000800 */
[----:B------:R-:W3:Y:S08]  /*04f0*/  @!P1 LDC R8, c[0x3][R5+0x8] ;  /* 0x00c0020005089b82 */ /* 0x000ef00000000800 */
[----:B------:R-:W3:Y:S08]  /*0500*/  @!P2 LDC R9, c[0x3][R5+0xc] ;  /* 0x00c003000509ab82 */ /* 0x000ef00000000800 */
[----:B-1----:R-:W4:Y:S01]  /*0510*/  @!P3 LDC R18, c[0x3][R5+0x10] ;  /* 0x00c004000512bb82 */ /* 0x002f220000000800 */
[----:B-----5:R-:W-:-:S07]  /*0520*/  @!P0 FFMA R0, R23, R6, R0 ;  /* 0x0000000617008223 */ /* 0x020fce0000000000 */
[----:B------:R-:W1:Y:S08]  /*0530*/  @!P5 LDC R20, c[0x3][R5+0x14] ;  /* 0x00c005000514db82 */ /* 0x000e700000000800 */
[----:B0-----:R-:W0:Y:S01]  /*0540*/  @!P4 LDC R10, c[0x3][R5+0x18] ;  /* 0x00c00600050acb82 */ /* 0x001e220000000800 */
[----:B---3--:R-:W-:Y:S01]  /*0550*/  @!P1 FFMA R0, R21, R8, R0 ;  /* 0x0000000815009223 */ /* 0x008fe20000000000 */
[----:B------:R-:W-:-:S06]  /*0560*/  VIADD R7, R7, 0x8 ;  /* 0x0000000807077836 */ /* 0x000fcc0000000000 */
[----:B------:R-:W2:Y:S01]  /*0570*/  @!P6 LDC R6, c[0x3][R5+0x1c] ;  /* 0x00c007000506eb82 */ /* 0x000ea20000000800 */
[----:B------:R-:W-:Y:S01]  /*0580*/  @!P2 FFMA R0, R19, R9, R0 ;  /* 0x000000091300a223 */ /* 0x000fe20000000000 */
[----:B------:R-:W-:-:S03]  /*0590*/  ISETP.NE.AND P0, PT, R7, R3, PT ;  /* 0x000000030700720c */ /* 0x000fc60003f05270 */
[----:B----4-:R-:W-:-:S04]  /*05a0*/  @!P3 FFMA R0, R11, R18, R0 ;  /* 0x000000120b00b223 */ /* 0x010fc80000000000 */
[----:B-1----:R-:W-:-:S04]  /*05b0*/  @!P5 FFMA R0, R13, R20, R0 ;  /* 0x000000140d00d223 */ /* 0x002fc80000000000 */
[----:B0-----:R-:W-:-:S04]  /*05c0*/  @!P4 FFMA R0, R17, R10, R0 ;  /* 0x0000000a1100c223 */ /* 0x001fc80000000000 */
[----:B--2---:R-:W-:Y:S01]  /*05d0*/  @!P6 FFMA R0, R15, R6, R0 ;  /* 0x000000060f00e223 */ /* 0x004fe20000000000 */
[----:B------:R-:W-:Y:S06]  /*05e0*/  @P0 BRA `(.L_x_2) ;  /* 0xfffffff800f00947 */ /* 0x000fec000383ffff */
.L_x_1:
[----:B------:R-:W-:Y:S05]  /*05f0*/  BRA.U !UP1, `(.L_x_0) ;  /* 0x00000005092c7547 */ /* 0x000fea000b800000 */
[----:B------:R-:W0:Y:S01]  /*0600*/  LDCU UR4, c[0x0][0x394] ;  /* 0x00007280ff0477ac */ /* 0x000e220008000800 */
[----:B------:R-:W-:Y:S02]  /*0610*/  UISETP.GE.U32.AND UP0, UPT, UR7, 0x4, UPT ;  /* 0x000000040700788c */ /* 0x000fe4000bf06070 */
[----:B0-----:R-:W-:-:S04]  /*0620*/  ULOP3.LUT UR6, UR4, 0x3, URZ, 0xc0, !UPT ;  /* 0x0000000304067892 */ /* 0x001fc8000f8ec0ff */
[----:B------:R-:W-:-:S03]  /*0630*/  UISETP.NE.AND UP1, UPT, UR6, URZ, UPT ;  /* 0x000000ff0600728c */ /* 0x000fc6000bf25270 */
[----:B------:R-:W-:Y:S08]  /*0640*/  BRA.U !UP0, `(.L_x_3) ;  /* 0x0000000108887547 */ /* 0x000ff0000b800000 */
[----:B------:R-:W-:-:S04]  /*0650*/  IADD3 R5, PT, PT, R4, R3, RZ ;  /* 0x0000000304057210 */ /* 0x000fc80007ffe0ff */
[C---:B------:R-:W-:Y:S01]  /*0660*/  ISETP.GE.AND P0, PT, R5.reuse, UR5, PT ;  /* 0x0000000505007c0c */ /* 0x040fe2000bf06270 */
[C---:B------:R-:W-:Y:S01]  /*0670*/  VIADD R15, R5.reuse, 0x1 ;  /* 0x00000001050f7836 */ /* 0x040fe20000000000 */
[C---:B------:R-:W-:Y:S01]  /*0680*/  IADD3 R17, PT, PT, R5.reuse, 0x2, RZ ;  /* 0x0000000205117810 */ /* 0x040fe20007ffe0ff */
[C---:B------:R-:W-:Y:S01]  /*0690*/  VIADD R19, R5.reuse, 0x3 ;  /* 0x0000000305137836 */ /* 0x040fe20000000000 */
[----:B------:R-:W-:Y:S02]  /*06a0*/  ISETP.LT.OR P0, PT, R5, RZ, P0 ;  /* 0x000000ff0500720c */ /* 0x000fe40000701670 */
[----:B------:R-:W-:Y:S02]  /*06b0*/  ISETP.GE.AND P1, PT, R15, UR5, PT ;  /* 0x000000050f007c0c */ /* 0x000fe4000bf26270 */
[----:B------:R-:W-:Y:S02]  /*06c0*/  ISETP.GE.AND P2, PT, R17, UR5, PT ;  /* 0x0000000511007c0c */ /* 0x000fe4000bf46270 */
[----:B------:R-:W-:-:S02]  /*06d0*/  ISETP.LT.OR P1, PT, R15, RZ, P1 ;  /* 0x000000ff0f00720c */ /* 0x000fc40000f21670 */
[----:B------:R-:W-:Y:S02]  /*06e0*/  ISETP.GE.AND P3, PT, R19, UR5, PT ;  /* 0x0000000513007c0c */ /* 0x000fe4000bf66270 */
[----:B------:R-:W-:Y:S02]  /*06f0*/  ISETP.LT.OR P2, PT, R17, RZ, P2 ;  /* 0x000000ff1100720c */ /* 0x000fe40001741670 */
[----:B------:R-:W-:Y:S01]  /*0700*/  ISETP.LT.OR P3, PT, R19, RZ, P3 ;  /* 0x000000ff1300720c */ /* 0x000fe20001f61670 */
[----:B------:R-:W0:Y:S08]  /*0710*/  @!P0 LDC.64 R10, c[0x0][0x380] ;  /* 0x0000e000ff0a8b82 */ /* 0x000e300000000a00 */
[----:B------:R-:W1:Y:S08]  /*0720*/  @!P1 LDC.64 R12, c[0x0][0x380] ;  /* 0x0000e000ff0c9b82 */ /* 0x000e700000000a00 */
[----:B------:R-:W2:Y:S08]  /*0730*/  @!P2 LDC.64 R8, c[0x0][0x380] ;  /* 0x0000e000ff08ab82 */ /* 0x000eb00000000a00 */
[----:B------:R-:W3:Y:S01]  /*0740*/  @!P3 LDC.64 R6, c[0x0][0x380] ;  /* 0x0000e000ff06bb82 */ /* 0x000ee20000000a00 */
[----:B0-----:R-:W-:-:S06]  /*0750*/  @!P0 IMAD.WIDE.U32 R10, R5, 0x4, R10 ;  /* 0x00000004050a8825 */ /* 0x001fcc00078e000a */
[----:B------:R-:W4:Y:S01]  /*0760*/  @!P0 LDG.E R11, desc[UR8][R10.64] ;  /* 0x000000080a0b8981 */ /* 0x000f22000c1e1900 */
[----:B-1----:R-:W-:-:S06]  /*0770*/  @!P1 IMAD.WIDE.U32 R12, R15, 0x4, R12 ;  /* 0x000000040f0c9825 */ /* 0x002fcc00078e000c */
[----:B------:R-:W5:Y:S01]  /*0780*/  @!P1 LDG.E R13, desc[UR8][R12.64] ;  /* 0x000000080c0d9981 */ /* 0x000f62000c1e1900 */
[----:B--2---:R-:W-:-:S06]  /*0790*/  @!P2 IMAD.WIDE.U32 R8, R17, 0x4, R8 ;  /* 0x000000041108a825 */ /* 0x004fcc00078e0008 */
[----:B------:R-:W2:Y:S01]  /*07a0*/  @!P2 LDG.E R9, desc[UR8][R8.64] ;  /* 0x000000080809a981 */ /* 0x000ea2000c1e1900 */
[----:B---3--:R-:W-:-:S06]  /*07b0*/  @!P3 IMAD.WIDE.U32 R6, R19, 0x4, R6 ;  /* 0x000000041306b825 */ /* 0x008fcc00078e0006 */
[----:B------:R-:W3:Y:S01]  /*07c0*/  @!P3 LDG.E R7, desc[UR8][R6.64] ;  /* 0x000000080607b981 */ /* 0x000ee2000c1e1900 */
[----:B------:R-:W-:-:S04]  /*07d0*/  SHF.L.U32 R5, R3, 0x2, RZ ;  /* 0x0000000203057819 */ /* 0x000fc800000006ff */
[----:B------:R-:W4:Y:S08]  /*07e0*/  @!P0 LDC R14, c[0x3][R5] ;  /* 0x00c00000050e8b82 */ /* 0x000f300000000800 */
[----:B------:R-:W5:Y:S08]  /*07f0*/  @!P1 LDC R15, c[0x3][R5+0x4] ;  /* 0x00c00100050f9b82 */ /* 0x000f700000000800 */
[----:B------:R-:W2:Y:S08]  /*0800*/  @!P2 LDC R16, c[0x3][R5+0x8] ;  /* 0x00c002000510ab82 */ /* 0x000eb00000000800 */
[----:B------:R-:W3:Y:S01]  /*0810*/  @!P3 LDC R17, c[0x3][R5+0xc] ;  /* 0x00c003000511bb82 */ /* 0x000ee20000000800 */
[----:B------:R-:W-:-:S02]  /*0820*/  VIADD R3, R3, 0x4 ;  /* 0x0000000403037836 */ /* 0x000fc40000000000 */
[----:B----4-:R-:W-:-:S04]  /*0830*/  @!P0 FFMA R0, R11, R14, R0 ;  /* 0x0000000e0b008223 */ /* 0x010fc80000000000 */
[----:B-----5:R-:W-:-:S04]  /*0840*/  @!P1 FFMA R0, R13, R15, R0 ;  /* 0x0000000f0d009223 */ /* 0x020fc80000000000 */
[----:B--2---:R-:W-:-:S04]  /*0850*/  @!P2 FFMA R0, R9, R16, R0 ;  /* 0x000000100900a223 */ /* 0x004fc80000000000 */
[----:B---3--:R-:W-:-:S07]  /*0860*/  @!P3 FFMA R0, R7, R17, R0 ;  /* 0x000000110700b223 */ /* 0x008fce0000000000 */
.L_x_3:
[----:B------:R-:W-:Y:S05]  /*0870*/  BRA.U !UP1, `(.L_x_0) ;  /* 0x00000001098c7547 */ /* 0x000fea000b800000 */
[----:B------:R-:W-:Y:S02]  /*0880*/  UISETP.NE.AND UP0, UPT, UR6, 0x1, UPT ;  /* 0x000000010600788c */ /* 0x000fe4000bf05270 */
[----:B------:R-:W-:-:S04]  /*0890*/  ULOP3.LUT UR4, UR4, 0x1, URZ, 0xc0, !UPT ;  /* 0x0000000104047892 */ /* 0x000fc8000f8ec0ff */
[----:B------:R-:W-:-:S03]  /*08a0*/  UISETP.NE.U32.AND UP1, UPT, UR4, 0x1, UPT ;  /* 0x000000010400788c */ /* 0x000fc6000bf25070 */
[----:B------:R-:W-:Y:S08]  /*08b0*/  BRA.U !UP0, `(.L_x_4) ;  /* 0x0000000108487547 */ /* 0x000ff0000b800000 */
[----:B------:R-:W-:-:S04]  /*08c0*/  IADD3 R11, PT, PT, R4, R3, RZ ;  /* 0x00000003040b7210 */ /* 0x000fc80007ffe0ff */
[C---:B------:R-:W-:Y:S01]  /*08d0*/  ISETP.GE.AND P0, PT, R11.reuse, UR5, PT ;  /* 0x000000050b007c0c */ /* 0x040fe2000bf06270 */
[----:B------:R-:W-:-:S03]  /*08e0*/  VIADD R5, R11, 0x1 ;  /* 0x000000010b057836 */ /* 0x000fc60000000000 */
[----:B------:R-:W-:Y:S02]  /*08f0*/  ISETP.LT.OR P0, PT, R11, RZ, P0 ;  /* 0x000000ff0b00720c */ /* 0x000fe40000701670 */
[----:B------:R-:W-:-:S04]  /*0900*/  ISETP.GE.AND P1, PT, R5, UR5, PT ;  /* 0x0000000505007c0c */ /* 0x000fc8000bf26270 */
[----:B------:R-:W-:-:S07]  /*0910*/  ISETP.LT.OR P1, PT, R5, RZ, P1 ;  /* 0x000000ff0500720c */ /* 0x000fce0000f21670 */
[----:B------:R-:W0:Y:S08]  /*0920*/  @!P0 LDC.64 R6, c[0x0][0x380] ;  /* 0x0000e000ff068b82 */ /* 0x000e300000000a00 */
[----:B------:R-:W1:Y:S01]  /*0930*/  @!P1 LDC.64 R8, c[0x0][0x380] ;  /* 0x0000e000ff089b82 */ /* 0x000e620000000a00 */
[----:B0-----:R-:W-:-:S06]  /*0940*/  @!P0 IMAD.WIDE.U32 R6, R11, 0x4, R6 ;  /* 0x000000040b068825 */ /* 0x001fcc00078e0006 */
[----:B------:R-:W2:Y:S01]  /*0950*/  @!P0 LDG.E R7, desc[UR8][R6.64] ;  /* 0x0000000806078981 */ /* 0x000ea2000c1e1900 */
[----:B-1----:R-:W-:-:S06]  /*0960*/  @!P1 IMAD.WIDE.U32 R8, R5, 0x4, R8 ;  /* 0x0000000405089825 */ /* 0x002fcc00078e0008 */
[----:B------:R-:W3:Y:S01]  /*0970*/  @!P1 LDG.E R9, desc[UR8][R8.64] ;  /* 0x0000000808099981 */ /* 0x000ee2000c1e1900 */
[----:B------:R-:W-:-:S04]  /*0980*/  SHF.L.U32 R11, R3, 0x2, RZ ;  /* 0x00000002030b7819 */ /* 0x000fc800000006ff */
[----:B------:R-:W2:Y:S08]  /*0990*/  @!P0 LDC R5, c[0x3][R11] ;  /* 0x00c000000b058b82 */ /* 0x000eb00000000800 */
[----:B------:R-:W3:Y:S01]  /*09a0*/  @!P1 LDC R10, c[0x3][R11+0x4] ;  /* 0x00c001000b0a9b82 */ /* 0x000ee20000000800 */
[----:B------:R-:W-:Y:S02]  /*09b0*/  VIADD R3, R3, 0x2 ;  /* 0x0000000203037836 */ /* 0x000fe40000000000 */
[----:B--2---:R-:W-:-:S04]  /*09c0*/  @!P0 FFMA R0, R7, R5, R0 ;  /* 0x0000000507008223 */ /* 0x004fc80000000000 */
[----:B---3--:R-:W-:-:S07]  /*09d0*/  @!P1 FFMA R0, R9, R10, R0 ;  /* 0x0000000a09009223 */ /* 0x008fce0000000000 */
.L_x_4:
[----:B------:R-:W-:Y:S05]  /*09e0*/  BRA.U UP1, `(.L_x_0) ;  /* 0x0000000101307547 */ /* 0x000fea000b800000 */
[----:B------:R-:W-:Y:S01]  /*09f0*/  IADD3 R7, PT, PT, R4, R3, RZ ;  /* 0x0000000304077210 */ /* 0x000fe20007ffe0ff */
[----:B------:R-:W-:Y:S03]  /*0a00*/  BSSY.RECONVERGENT B0, `(.L_x_0) ;  /* 0x000000a000007945 */ /* 0x000fe60003800200 */
[----:B------:R-:W-:-:S04]  /*0a10*/  ISETP.GE.AND P0, PT, R7, UR5, PT ;  /* 0x0000000507007c0c */ /* 0x000fc8000bf06270 */
[----:B------:R-:W-:-:S13]  /*0a20*/  ISETP.LT.OR P0, PT, R7, RZ, P0 ;  /* 0x000000ff0700720c */ /* 0x000fda0000701670 */
[----:B------:R-:W-:Y:S05]  /*0a30*/  @P0 BRA `(.L_x_5) ;  /* 0x0000000000180947 */ /* 0x000fea0003800000 */
[----:B------:R-:W0:Y:S02]  /*0a40*/  LDC.64 R4, c[0x0][0x380] ;  /* 0x0000e000ff047b82 */ /* 0x000e240000000a00 */
[----:B0-----:R-:W-:-:S06]  /*0a50*/  IMAD.WIDE.U32 R4, R7, 0x4, R4 ;  /* 0x0000000407047825 */ /* 0x001fcc00078e0004 */
[----:B------:R-:W2:Y:S01]  /*0a60*/  LDG.E R5, desc[UR8][R4.64] ;  /* 0x0000000804057981 */ /* 0x000ea2000c1e1900 */
[----:B------:R-:W-:-:S06]  /*0a70*/  IMAD.SHL.U32 R3, R3, 0x4, RZ ;  /* 0x0000000403037824 */ /* 0x000fcc00078e00ff */
[----:B------:R-:W2:Y:S02]  /*0a80*/  LDC R3, c[0x3][R3] ;  /* 0x00c0000003037b82 */ /* 0x000ea40000000800 */
[----:B--2---:R-:W-:-:S07]  /*0a90*/  FFMA R0, R5, R3, R0 ;  /* 0x0000000305007223 */ /* 0x004fce0000000000 */
.L_x_5:
[----:B------:R-:W-:Y:S05]  /*0aa0*/  BSYNC.RECONVERGENT B0 ;  /* 0x0000000000007941 */ /* 0x000fea0003800200 */
.L_x_0:
[----:B------:R-:W0:Y:S02]  /*0ab0*/  LDC.64 R4, c[0x0][0x388] ;  /* 0x0000e200ff047b82 */ /* 0x000e240000000a00 */
[----:B0-----:R-:W-:-:S05]  /*0ac0*/  IMAD.WIDE R2, R2, 0x4, R4 ;  /* 0x0000000402027825 */ /* 0x001fca00078e0204 */
[----:B------:R-:W-:Y:S01]  /*0ad0*/  STG.E desc[UR8][R2.64], R0 ;  /* 0x0000000002007986 */ /* 0x000fe2000c101908 */
[----:B------:R-:W-:Y:S05]  /*0ae0*/  EXIT ;  /* 0x000000000000794d */ /* 0x000fea0003800000 */
.L_x_6:
[----:B------:R-:W-:-:S00]  /*0af0*/  BRA `(.L_x_6) ;  /* 0xfffffffc00fc7947 */ /* 0x000fc0000383ffff */
[----:B------:R-:W-:-:S00]  /*0b00*/  NOP ;  /* 0x0000000000007918 */ /* 0x000fc00000000000 */
[----:B------:R-:W-:-:S00]  /*0b10*/  NOP ;  /* 0x0000000000007918 */ /* 0x000fc00000000000 */
[----:B------:R-:W-:-:S00]  /*0b20*/  NOP ;  /* 0x0000000000007918 */ /* 0x000fc00000000000 */
[----:B------:R-:W-:-:S00]  /*0b30*/  NOP ;  /* 0x0000000000007918 */ /* 0x000fc00000000000 */
[----:B------:R-:W-:-:S00]  /*0b40*/  NOP ;  /* 0x0000000000007918 */ /* 0x000fc00000000000 */
[----:B------:R-:W-:-:S00]  /*0b50*/  NOP ;  /* 0x0000000000007918 */ /* 0x000fc00000000000 */
[----:B------:R-:W-:-:S00]  /*0b60*/  NOP ;  /* 0x0000000000007918 */ /* 0x000fc00000000000 */
[----:B------:R-:W-:-:S00]  /*0b70*/  NOP ;  /* 0x0000000000007918 */ /* 0x000fc00000000000 */
.L_x_7:


//--------------------- .nv.shared.reserved.0     --------------------------
	.section	.nv.shared.reserved.0,"aw",@nobits
	.weak		__nv_reservedSMEM_offset_0_alias
	.size		__nv_reservedSMEM_offset_0_alias, 0, 64
	.other		__nv_reservedSMEM_offset_0_alias,@"STO_CUDA_RESERVED_SHARED STV_DEFAULT"
__nv_reservedSMEM_offset_0_alias:
	.zero		0
	.zero		64


//--------------------- .nv.constant0._Z13convolution1DPfS_ii --------------------------
	.section	.nv.constant0._Z13convolution1DPfS_ii,"a",@progbits
	.sectionflags	@""
	.align	4
.nv.constant0._Z13convolution1DPfS_ii:
	.zero		920


//--------------------- SYMBOLS --------------------------

	.type		.nv.reservedSmem.offset0,@object
	.size		.nv.reservedSmem.offset0,0x4
